//
// Generated by NVIDIA NVVM Compiler
//
// Compiler Build ID: CL-36424714
// Cuda compilation tools, release 13.0, V13.0.88
// Based on NVVM 20.0.0
//

.version 9.0
.target sm_100
.address_size 64

	// .globl	_Z11sgemm_shmemiiiPKfS0_Pf

.visible .entry _Z11sgemm_shmemiiiPKfS0_Pf(
	.param .u32 _Z11sgemm_shmemiiiPKfS0_Pf_param_0,
	.param .u32 _Z11sgemm_shmemiiiPKfS0_Pf_param_1,
	.param .u32 _Z11sgemm_shmemiiiPKfS0_Pf_param_2,
	.param .u64 .ptr .align 1 _Z11sgemm_shmemiiiPKfS0_Pf_param_3,
	.param .u64 .ptr .align 1 _Z11sgemm_shmemiiiPKfS0_Pf_param_4,
	.param .u64 .ptr .align 1 _Z11sgemm_shmemiiiPKfS0_Pf_param_5
)
{


	ret;

}


// ===== COMPILED SASS (sm_100) =====

	.target	sm_100

	.elftype	@"ET_EXEC"


//--------------------- .note.nv.tkinfo           --------------------------
	.section	.note.nv.tkinfo,"",@"SHT_NOTE"
	.sectionflags	@"SHF_NOTE_NV_TKINFO"
	.tkinfo
        /*0018*/ 	.word	0x00000002
        /*0030*/ 	.string	""
        /*0030*/ 	.string	"ptxas"
        /*0030*/ 	.string	"Cuda compilation tools, release 13.0, V13.0.88"
        /*0030*/ 	.string	"Build cuda_13.0.r13.0/compiler.36424714_0"
        /*0030*/ 	.string	"-arch sm_100 -m 64 "



//--------------------- .note.nv.cuinfo           --------------------------
	.section	.note.nv.cuinfo,"",@"SHT_NOTE"
	.sectionflags	@"SHF_NOTE_NV_CUINFO"
        /*0018*/ 	.short	0x0002
        /*001a*/ 	.short	0x0064
        /*001c*/ 	.short	0x0082
	.zero		2


//--------------------- .nv.info                  --------------------------
	.section	.nv.info,"",@"SHT_CUDA_INFO"
	.align	4


	//----- nvinfo : EIATTR_REGCOUNT
	.align		4
        /*0000*/ 	.byte	0x04, 0x2f
        /*0002*/ 	.short	(.L_1 - .L_0)
	.align		4
.L_0:
        /*0004*/ 	.word	index@(_Z11sgemm_shmemiiiPKfS0_Pf)
        /*0008*/ 	.word	0x00000004


	//----- nvinfo : EIATTR_FRAME_SIZE
	.align		4
.L_1:
        /*000c*/ 	.byte	0x04, 0x11
        /*000e*/ 	.short	(.L_3 - .L_2)
	.align		4
.L_2:
        /*0010*/ 	.word	index@(_Z11sgemm_shmemiiiPKfS0_Pf)
        /*0014*/ 	.word	0x00000000


	//----- nvinfo : EIATTR_MIN_STACK_SIZE
	.align		4
.L_3:
        /*0018*/ 	.byte	0x04, 0x12
        /*001a*/ 	.short	(.L_5 - .L_4)
	.align		4
.L_4:
        /*001c*/ 	.word	index@(_Z11sgemm_shmemiiiPKfS0_Pf)
        /*0020*/ 	.word	0x00000000
.L_5:


//--------------------- .nv.compat                --------------------------
	.section	.nv.compat,"",@"SHT_CUDA_COMPAT_INFO"
	.align	4
        /*0000*/ 	.byte	0x02, 0x09, 0x00, 0x00, 0x02, 0x02, 0x01, 0x00, 0x02, 0x05, 0x05, 0x00, 0x03, 0x07, 0x01, 0x01
        /*0010*/ 	.byte	0x02, 0x03, 0x00, 0x00, 0x02, 0x06, 0x01, 0x00, 0x04, 0x0b, 0x08, 0x00, 0x09, 0x00, 0x00, 0x00
        /*0020*/ 	.byte	0x00, 0x00, 0x00, 0x00


//--------------------- .nv.info._Z11sgemm_shmemiiiPKfS0_Pf --------------------------
	.section	.nv.info._Z11sgemm_shmemiiiPKfS0_Pf,"",@"SHT_CUDA_INFO"
	.sectionflags	@""
	.align	4


	//----- nvinfo : EIATTR_CUDA_API_VERSION
	.align		4
        /*0000*/ 	.byte	0x04, 0x37
        /*0002*/ 	.short	(.L_7 - .L_6)
.L_6:
        /*0004*/ 	.word	0x00000082


	//----- nvinfo : EIATTR_KPARAM_INFO
	.align		4
.L_7:
        /*0008*/ 	.byte	0x04, 0x17
        /*000a*/ 	.short	(.L_9 - .L_8)
.L_8:
        /*000c*/ 	.word	0x00000000
        /*0010*/ 	.short	0x0005
        /*0012*/ 	.short	0x0020
        /*0014*/ 	.byte	0x00, 0xf5, 0x21, 0x00


	//----- nvinfo : EIATTR_KPARAM_INFO
	.align		4
.L_9:
        /*0018*/ 	.byte	0x04, 0x17
        /*001a*/ 	.short	(.L_11 - .L_10)
.L_10:
        /*001c*/ 	.word	0x00000000
        /*0020*/ 	.short	0x0004
        /*0022*/ 	.short	0x0018
        /*0024*/ 	.byte	0x00, 0xf5, 0x21, 0x00


	//----- nvinfo : EIATTR_KPARAM_INFO
	.align		4
.L_11:
        /*0028*/ 	.byte	0x04, 0x17
        /*002a*/ 	.short	(.L_13 - .L_12)
.L_12:
        /*002c*/ 	.word	0x00000000
        /*0030*/ 	.short	0x0003
        /*0032*/ 	.short	0x0010
        /*0034*/ 	.byte	0x00, 0xf5, 0x21, 0x00


	//----- nvinfo : EIATTR_KPARAM_INFO
	.align		4
.L_13:
        /*0038*/ 	.byte	0x04, 0x17
        /*003a*/ 	.short	(.L_15 - .L_14)
.L_14:
        /*003c*/ 	.word	0x00000000
        /*0040*/ 	.short	0x0002
        /*0042*/ 	.short	0x0008
        /*0044*/ 	.byte	0x00, 0xf0, 0x11, 0x00


	//----- nvinfo : EIATTR_KPARAM_INFO
	.align		4
.L_15:
        /*0048*/ 	.byte	0x04, 0x17
        /*004a*/ 	.short	(.L_17 - .L_16)
.L_16:
        /*004c*/ 	.word	0x00000000
        /*0050*/ 	.short	0x0001
        /*0052*/ 	.short	0x0004
        /*0054*/ 	.byte	0x00, 0xf0, 0x11, 0x00


	//----- nvinfo : EIATTR_KPARAM_INFO
	.align		4
.L_17:
        /*0058*/ 	.byte	0x04, 0x17
        /*005a*/ 	.short	(.L_19 - .L_18)
.L_18:
        /*005c*/ 	.word	0x00000000
        /*0060*/ 	.short	0x0000
        /*0062*/ 	.short	0x0000
        /*0064*/ 	.byte	0x00, 0xf0, 0x11, 0x00


	//----- nvinfo : EIATTR_SPARSE_MMA_MASK
	.align		4
.L_19:
        /*0068*/ 	.byte	0x03, 0x50
        /*006a*/ 	.short	0x0000


	//----- nvinfo : EIATTR_MAXREG_COUNT
	.align		4
        /*006c*/ 	.byte	0x03, 0x1b
        /*006e*/ 	.short	0x00ff


	//----- nvinfo : EIATTR_MERCURY_ISA_VERSION
	.align		4
        /*0070*/ 	.byte	0x03, 0x5f
        /*0072*/ 	.short	0x0101


	//----- nvinfo : EIATTR_VRC_CTA_INIT_COUNT
	.align		4
        /*0074*/ 	.byte	0x02, 0x4a
	.zero		1
	.zero		1


	//----- nvinfo : EIATTR_EXIT_INSTR_OFFSETS
	.align		4
        /*0078*/ 	.byte	0x04, 0x1c
        /*007a*/ 	.short	(.L_21 - .L_20)


	//   ....[0]....
.L_20:
        /*007c*/ 	.word	0x00000010


	//----- nvinfo : EIATTR_CBANK_PARAM_SIZE
	.align		4
.L_21:
        /*0080*/ 	.byte	0x03, 0x19
        /*0082*/ 	.short	0x0028


	//----- nvinfo : EIATTR_PARAM_CBANK
	.align		4
        /*0084*/ 	.byte	0x04, 0x0a
        /*0086*/ 	.short	(.L_23 - .L_22)
	.align		4
.L_22:
        /*0088*/ 	.word	index@(.nv.constant0._Z11sgemm_shmemiiiPKfS0_Pf)
        /*008c*/ 	.short	0x0380
        /*008e*/ 	.short	0x0028


	//----- nvinfo : EIATTR_SW_WAR
	.align		4
.L_23:
        /*0090*/ 	.byte	0x04, 0x36
        /*0092*/ 	.short	(.L_25 - .L_24)
.L_24:
        /*0094*/ 	.word	0x00000008
.L_25:


//--------------------- .nv.callgraph             --------------------------
	.section	.nv.callgraph,"",@"SHT_CUDA_CALLGRAPH"
	.align	4
	.sectionentsize	8
	.align		4
        /*0000*/ 	.word	0x00000000
	.align		4
        /*0004*/ 	.word	0xffffffff
	.align		4
        /*0008*/ 	.word	0x00000000
	.align		4
        /*000c*/ 	.word	0xfffffffe
	.align		4
        /*0010*/ 	.word	0x00000000
	.align		4
        /*0014*/ 	.word	0xfffffffd
	.align		4
        /*0018*/ 	.word	0x00000000
	.align		4
        /*001c*/ 	.word	0xfffffffc


//--------------------- .text._Z11sgemm_shmemiiiPKfS0_Pf --------------------------
	.section	.text._Z11sgemm_shmemiiiPKfS0_Pf,"ax",@progbits
	.align	128
        .global         _Z11sgemm_shmemiiiPKfS0_Pf
        .type           _Z11sgemm_shmemiiiPKfS0_Pf,@function
        .size           _Z11sgemm_shmemiiiPKfS0_Pf,(.L_x_1 - _Z11sgemm_shmemiiiPKfS0_Pf)
        .other          _Z11sgemm_shmemiiiPKfS0_Pf,@"STO_CUDA_ENTRY STV_DEFAULT"
_Z11sgemm_shmemiiiPKfS0_Pf:
.text._Z11sgemm_shmemiiiPKfS0_Pf:
[----:B------:R-:W-:Y:S01]  /*0000*/  LDC R1, c[0x0][0x37c] ;  /* 0x0000df00ff017b82 */ /* 0x000fe20000000800 */
[----:B------:R-:W-:Y:S05]  /*0010*/  EXIT ;  /* 0x000000000000794d */ /* 0x000fea0003800000 */
.L_x_0:
[----:B------:R-:W-:-:S00]  /*0020*/  BRA `(.L_x_0) ;  /* 0xfffffffc00fc7947 */ /* 0x000fc0000383ffff */
[----:B------:R-:W-:-:S00]  /*0030*/  NOP ;  /* 0x0000000000007918 */ /* 0x000fc00000000000 */
        /* <DEDUP_REMOVED lines=12> */
.L_x_1:


//--------------------- .nv.shared.reserved.0     --------------------------
	.section	.nv.shared.reserved.0,"aw",@nobits
	.weak		__nv_reservedSMEM_offset_0_alias
	.size		__nv_reservedSMEM_offset_0_alias, 0, 64
	.other		__nv_reservedSMEM_offset_0_alias,@"STO_CUDA_RESERVED_SHARED STV_DEFAULT"
__nv_reservedSMEM_offset_0_alias:
	.zero		0
	.zero		64


//--------------------- .nv.constant0._Z11sgemm_shmemiiiPKfS0_Pf --------------------------
	.section	.nv.constant0._Z11sgemm_shmemiiiPKfS0_Pf,"a",@progbits
	.sectionflags	@""
	.align	4
.nv.constant0._Z11sgemm_shmemiiiPKfS0_Pf:
	.zero		936


//--------------------- SYMBOLS --------------------------

	.type		.nv.reservedSmem.offset0,@object
	.size		.nv.reservedSmem.offset0,0x4
